	.headerflags	@"EF_CUDA_TEXMODE_UNIFIED EF_CUDA_64BIT_ADDRESS EF_CUDA_ACCELERATORS EF_CUDA_SM90 EF_CUDA_VIRTUAL_SM(EF_CUDA_SM90)"
	.elftype	@"ET_EXEC"


//--------------------- .nv.info                  --------------------------
	.section	.nv.info,"",@"SHT_CUDA_INFO"
	.align	4


	//----- nvinfo : EIATTR_REGCOUNT
	.align		4
        /*0000*/ 	.byte	0x04, 0x2f
        /*0002*/ 	.short	(.L_3 - .L_2)
	.align		4
.L_2:
        /*0004*/ 	.word	index@(triton_poi_fused__native_batch_norm_legit_no_training_add_relu_21)
        /*0008*/ 	.word	0x00000028


	//----- nvinfo : EIATTR_MIN_STACK_SIZE
	.align		4
.L_3:
        /*000c*/ 	.byte	0x04, 0x12
        /*000e*/ 	.short	(.L_5 - .L_4)
	.align		4
.L_4:
        /*0010*/ 	.word	index@(triton_poi_fused__native_batch_norm_legit_no_training_add_relu_21)
        /*0014*/ 	.word	0x00000000


	//----- nvinfo : EIATTR_FRAME_SIZE
	.align		4
.L_5:
        /*0018*/ 	.byte	0x04, 0x11
        /*001a*/ 	.short	(.L_7 - .L_6)
	.align		4
.L_6:
        /*001c*/ 	.word	index@(triton_poi_fused__native_batch_norm_legit_no_training_add_relu_21)
        /*0020*/ 	.word	0x00000000


	//----- nvinfo : EIATTR_MIN_STACK_SIZE
	.align		4
.L_7:
        /*0024*/ 	.byte	0x04, 0x12
        /*0026*/ 	.short	(.L_9 - .L_8)
	.align		4
.L_8:
        /*0028*/ 	.word	index@(triton_poi_fused__native_batch_norm_legit_no_training_add_relu_21)
        /*002c*/ 	.word	0x00000000
.L_9:


//--------------------- .nv.info.triton_poi_fused__native_batch_norm_legit_no_training_add_relu_21 --------------------------
	.section	.nv.info.triton_poi_fused__native_batch_norm_legit_no_training_add_relu_21,"",@"SHT_CUDA_INFO"
	.sectionflags	@""
	.align	4


	//----- nvinfo : EIATTR_CUDA_API_VERSION
	.align		4
        /*0000*/ 	.byte	0x04, 0x37
        /*0002*/ 	.short	(.L_11 - .L_10)
.L_10:
        /*0004*/ 	.word	0x0000007c


	//----- nvinfo : EIATTR_KPARAM_INFO
	.align		4
.L_11:
        /*0008*/ 	.byte	0x04, 0x17
        /*000a*/ 	.short	(.L_13 - .L_12)
.L_12:
        /*000c*/ 	.word	0x00000000
        /*0010*/ 	.short	0x0008
        /*0012*/ 	.short	0x003c
        /*0014*/ 	.byte	0x00, 0xf0, 0x11, 0x00


	//----- nvinfo : EIATTR_KPARAM_INFO
	.align		4
.L_13:
        /*0018*/ 	.byte	0x04, 0x17
        /*001a*/ 	.short	(.L_15 - .L_14)
.L_14:
        /*001c*/ 	.word	0x00000000
        /*0020*/ 	.short	0x0007
        /*0022*/ 	.short	0x0038
        /*0024*/ 	.byte	0x00, 0xf0, 0x11, 0x00


	//----- nvinfo : EIATTR_KPARAM_INFO
	.align		4
.L_15:
        /*0028*/ 	.byte	0x04, 0x17
        /*002a*/ 	.short	(.L_17 - .L_16)
.L_16:
        /*002c*/ 	.word	0x00000000
        /*0030*/ 	.short	0x0006
        /*0032*/ 	.short	0x0030
        /*0034*/ 	.byte	0x00, 0xf4, 0x21, 0x00


	//----- nvinfo : EIATTR_KPARAM_INFO
	.align		4
.L_17:
        /*0038*/ 	.byte	0x04, 0x17
        /*003a*/ 	.short	(.L_19 - .L_18)
.L_18:
        /*003c*/ 	.word	0x00000000
        /*0040*/ 	.short	0x0005
        /*0042*/ 	.short	0x0028
        /*0044*/ 	.byte	0x00, 0xf4, 0x21, 0x00


	//----- nvinfo : EIATTR_KPARAM_INFO
	.align		4
.L_19:
        /*0048*/ 	.byte	0x04, 0x17
        /*004a*/ 	.short	(.L_21 - .L_20)
.L_20:
        /*004c*/ 	.word	0x00000000
        /*0050*/ 	.short	0x0004
        /*0052*/ 	.short	0x0020
        /*0054*/ 	.byte	0x00, 0xf4, 0x21, 0x00


	//----- nvinfo : EIATTR_KPARAM_INFO
	.align		4
.L_21:
        /*0058*/ 	.byte	0x04, 0x17
        /*005a*/ 	.short	(.L_23 - .L_22)
.L_22:
        /*005c*/ 	.word	0x00000000
        /*0060*/ 	.short	0x0003
        /*0062*/ 	.short	0x0018
        /*0064*/ 	.byte	0x00, 0xf4, 0x21, 0x00


	//----- nvinfo : EIATTR_KPARAM_INFO
	.align		4
.L_23:
        /*0068*/ 	.byte	0x04, 0x17
        /*006a*/ 	.short	(.L_25 - .L_24)
.L_24:
        /*006c*/ 	.word	0x00000000
        /*0070*/ 	.short	0x0002
        /*0072*/ 	.short	0x0010
        /*0074*/ 	.byte	0x00, 0xf4, 0x21, 0x00


	//----- nvinfo : EIATTR_KPARAM_INFO
	.align		4
.L_25:
        /*0078*/ 	.byte	0x04, 0x17
        /*007a*/ 	.short	(.L_27 - .L_26)
.L_26:
        /*007c*/ 	.word	0x00000000
        /*0080*/ 	.short	0x0001
        /*0082*/ 	.short	0x0008
        /*0084*/ 	.byte	0x00, 0xf4, 0x21, 0x00


	//----- nvinfo : EIATTR_KPARAM_INFO
	.align		4
.L_27:
        /*0088*/ 	.byte	0x04, 0x17
        /*008a*/ 	.short	(.L_29 - .L_28)
.L_28:
        /*008c*/ 	.word	0x00000000
        /*0090*/ 	.short	0x0000
        /*0092*/ 	.short	0x0000
        /*0094*/ 	.byte	0x00, 0xf4, 0x21, 0x00


	//----- nvinfo : EIATTR_SPARSE_MMA_MASK
	.align		4
.L_29:
        /*0098*/ 	.byte	0x03, 0x50
        /*009a*/ 	.short	0x0000


	//----- nvinfo : EIATTR_MAXREG_COUNT
	.align		4
        /*009c*/ 	.byte	0x03, 0x1b
        /*009e*/ 	.short	0x00ff


	//----- nvinfo : EIATTR_EXIT_INSTR_OFFSETS
	.align		4
        /*00a0*/ 	.byte	0x04, 0x1c
        /*00a2*/ 	.short	(.L_31 - .L_30)


	//   ....[0]....
.L_30:
        /*00a4*/ 	.word	0x00001310


	//   ....[1]....
        /*00a8*/ 	.word	0x00001360


	//----- nvinfo : EIATTR_REQNTID
	.align		4
.L_31:
        /*00ac*/ 	.byte	0x04, 0x10
        /*00ae*/ 	.short	(.L_33 - .L_32)
.L_32:
        /*00b0*/ 	.word	0x00000100
        /*00b4*/ 	.word	0x00000001
        /*00b8*/ 	.word	0x00000001


	//----- nvinfo : EIATTR_CBANK_PARAM_SIZE
	.align		4
.L_33:
        /*00bc*/ 	.byte	0x03, 0x19
        /*00be*/ 	.short	0x0040


	//----- nvinfo : EIATTR_PARAM_CBANK
	.align		4
        /*00c0*/ 	.byte	0x04, 0x0a
        /*00c2*/ 	.short	(.L_35 - .L_34)
	.align		4
.L_34:
        /*00c4*/ 	.word	index@(.nv.constant0.triton_poi_fused__native_batch_norm_legit_no_training_add_relu_21)
        /*00c8*/ 	.short	0x0210
        /*00ca*/ 	.short	0x0040


	//----- nvinfo : EIATTR_SW_WAR
	.align		4
.L_35:
        /*00cc*/ 	.byte	0x04, 0x36
        /*00ce*/ 	.short	(.L_37 - .L_36)
.L_36:
        /*00d0*/ 	.word	0x00000008
.L_37:


//--------------------- .nv.callgraph             --------------------------
	.section	.nv.callgraph,"",@"SHT_CUDA_CALLGRAPH"
	.align	4
	.sectionentsize	8
	.align		4
        /*0000*/ 	.word	0x00000000
	.align		4
        /*0004*/ 	.word	0xffffffff
	.align		4
        /*0008*/ 	.word	0x00000000
	.align		4
        /*000c*/ 	.word	0xfffffffe
	.align		4
        /*0010*/ 	.word	0x00000000
	.align		4
        /*0014*/ 	.word	0xfffffffd
	.align		4
        /*0018*/ 	.word	0x00000000
	.align		4
        /*001c*/ 	.word	0xfffffffc


//--------------------- .nv.constant4             --------------------------
	.section	.nv.constant4,"a",@progbits
	.align	8
	.align		8
.nv.constant4:
        /*0000*/ 	.dword	_$_str
	.align		8
        /*0008*/ 	.dword	_$_str_$_2


//--------------------- .text.triton_poi_fused__native_batch_norm_legit_no_training_add_relu_21 --------------------------
	.section	.text.triton_poi_fused__native_batch_norm_legit_no_training_add_relu_21,"ax",@progbits
	.sectionflags	@"SHF_BARRIERS=1"
	.align	128
        .global         triton_poi_fused__native_batch_norm_legit_no_training_add_relu_21
        .type           triton_poi_fused__native_batch_norm_legit_no_training_add_relu_21,@function
        .size           triton_poi_fused__native_batch_norm_legit_no_training_add_relu_21,(.L_x_1 - triton_poi_fused__native_batch_norm_legit_no_training_add_relu_21)
        .other          triton_poi_fused__native_batch_norm_legit_no_training_add_relu_21,@"STO_CUDA_ENTRY STV_DEFAULT"
triton_poi_fused__native_batch_norm_legit_no_training_add_relu_21:
.text.triton_poi_fused__native_batch_norm_legit_no_training_add_relu_21:
[----:B------:R-:W0:Y:S01]  /*0000*/  LDC R1, c[0x0][0x28] ;  /* 0x00000a00ff017b82 */ /* 0x000e220000000800 */
[----:B------:R-:W1:Y:S07]  /*0010*/  S2R R36, SR_CTAID.X ;  /* 0x0000000000247919 */ /* 0x000e6e0000002500 */
[----:B------:R-:W2:Y:S01]  /*0020*/  LDC.64 R8, c[0x0][0x220] ;  /* 0x00008800ff087b82 */ /* 0x000ea20000000a00 */
[----:B------:R-:W-:Y:S02]  /*0030*/  CS2R R4, SRZ ;  /* 0x0000000000047805 */ /* 0x000fe4000001ff00 */
[----:B------:R-:W-:Y:S01]  /*0040*/  CS2R R6, SRZ ;  /* 0x0000000000067805 */ /* 0x000fe2000001ff00 */
[----:B------:R-:W3:Y:S01]  /*0050*/  S2R R11, SR_TID.X ;  /* 0x00000000000b7919 */ /* 0x000ee20000002100 */
[----:B------:R-:W-:Y:S01]  /*0060*/  ULDC.64 UR6, c[0x0][0x208] ;  /* 0x0000820000067ab9 */ /* 0x000fe20000000a00 */
[----:B------:R-:W4:Y:S01]  /*0070*/  S2R R35, SR_CTAID.Y ;  /* 0x0000000000237919 */ /* 0x000f220000002600 */
[----:B------:R-:W-:Y:S01]  /*0080*/  IMAD.MOV.U32 R3, RZ, RZ, 0x3e800000 ;  /* 0x3e800000ff037424 */ /* 0x000fe200078e00ff */
[----:B------:R-:W5:Y:S08]  /*0090*/  LDC.64 R20, c[0x0][0x210] ;  /* 0x00008400ff147b82 */ /* 0x000f700000000a00 */
[----:B------:R-:W5:Y:S01]  /*00a0*/  LDC.64 R28, c[0x0][0x218] ;  /* 0x00008600ff1c7b82 */ /* 0x000f620000000a00 */
[----:B-1----:R-:W-:-:S02]  /*00b0*/  IMAD.SHL.U32 R36, R36, 0x40, RZ ;  /* 0x0000004024247824 */ /* 0x002fc400078e00ff */
[----:B---3--:R-:W-:-:S05]  /*00c0*/  IMAD.SHL.U32 R37, R11, 0x4, RZ ;  /* 0x000000040b257824 */ /* 0x008fca00078e00ff */
[----:B------:R-:W-:-:S04]  /*00d0*/  LOP3.LUT R2, R36, 0x3c, R37, 0xf8, !PT ;  /* 0x0000003c24027812 */ /* 0x000fc800078ef825 */
[C---:B------:R-:W-:Y:S01]  /*00e0*/  ISETP.GE.AND P3, PT, R2.reuse, 0x100, PT ;  /* 0x000001000200780c */ /* 0x040fe20003f66270 */
[----:B--2---:R-:W-:-:S12]  /*00f0*/  IMAD.WIDE R8, R2, 0x4, R8 ;  /* 0x0000000402087825 */ /* 0x004fd800078e0208 */
[----:B------:R1:W2:Y:S01]  /*0100*/  @!P3 LDG.E.EL.128 R4, desc[UR6][R8.64] ;  /* 0x000000060804b981 */ /* 0x0002a2000c2e1d00 */
[----:B------:R-:W-:Y:S01]  /*0110*/  SHF.R.U32.HI R34, RZ, 0x4, R11 ;  /* 0x00000004ff227819 */ /* 0x000fe2000001160b */
[----:B----4-:R-:W-:Y:S01]  /*0120*/  IMAD.SHL.U32 R35, R35, 0x40, RZ ;  /* 0x0000004023237824 */ /* 0x010fe200078e00ff */
[----:B------:R-:W-:Y:S02]  /*0130*/  CS2R R12, SRZ ;  /* 0x00000000000c7805 */ /* 0x000fe4000001ff00 */
[----:B------:R-:W-:Y:S02]  /*0140*/  CS2R R14, SRZ ;  /* 0x00000000000e7805 */ /* 0x000fe4000001ff00 */
[----:B------:R-:W-:-:S04]  /*0150*/  SGXT.U32 R34, R34, 0x4 ;  /* 0x000000042222781a */ /* 0x000fc80000000000 */
[----:B------:R-:W-:Y:S02]  /*0160*/  LOP3.LUT R23, R35, R34, RZ, 0xfc, !PT ;  /* 0x0000002223177212 */ /* 0x000fe400078efcff */
[----:B-1----:R-:W-:Y:S02]  /*0170*/  LOP3.LUT R9, R35, 0x10, R34, 0xfe, !PT ;  /* 0x0000001023097812 */ /* 0x002fe400078efe22 */
[C---:B------:R-:W-:Y:S01]  /*0180*/  ISETP.LT.AND P2, PT, R23.reuse, 0x40, !P3 ;  /* 0x000000401700780c */ /* 0x040fe20005f41270 */
[----:B------:R-:W-:Y:S01]  /*0190*/  IMAD R23, R23, 0x100, R2 ;  /* 0x0000010017177824 */ /* 0x000fe200078e0202 */
[----:B------:R-:W-:Y:S02]  /*01a0*/  LOP3.LUT R19, R35, 0x20, R34, 0xfe, !PT ;  /* 0x0000002023137812 */ /* 0x000fe400078efe22 */
[C---:B------:R-:W-:Y:S02]  /*01b0*/  ISETP.LT.AND P1, PT, R9.reuse, 0x40, !P3 ;  /* 0x000000400900780c */ /* 0x040fe40005f21270 */
[----:B------:R-:W-:Y:S01]  /*01c0*/  LEA R22, R9, R2, 0x8 ;  /* 0x0000000209167211 */ /* 0x000fe200078e40ff */
[----:B-----5:R-:W-:-:S04]  /*01d0*/  IMAD.WIDE R8, R23, 0x4, R20 ;  /* 0x0000000417087825 */ /* 0x020fc800078e0214 */
[----:B------:R-:W-:Y:S02]  /*01e0*/  IMAD R26, R19, 0x100, R2 ;  /* 0x00000100131a7824 */ /* 0x000fe400078e0202 */
[----:B0-----:R-:W-:-:S04]  /*01f0*/  IMAD.WIDE R28, R2, 0x4, R28 ;  /* 0x00000004021c7825 */ /* 0x001fc800078e021c */
[----:B--2---:R-:W-:Y:S01]  /*0200*/  FADD R10, R4, 9.9999997473787516356e-06 ;  /* 0x3727c5ac040a7421 */ /* 0x004fe20000000000 */
[----:B------:R-:W-:Y:S01]  /*0210*/  FADD R0, R5, 9.9999997473787516356e-06 ;  /* 0x3727c5ac05007421 */ /* 0x000fe20000000000 */
[----:B------:R-:W-:Y:S01]  /*0220*/  FADD R27, R6, 9.9999997473787516356e-06 ;  /* 0x3727c5ac061b7421 */ /* 0x000fe20000000000 */
[----:B------:R-:W-:Y:S01]  /*0230*/  FADD R30, R7, 9.9999997473787516356e-06 ;  /* 0x3727c5ac071e7421 */ /* 0x000fe20000000000 */
[----:B------:R-:W-:Y:S02]  /*0240*/  CS2R R4, SRZ ;  /* 0x0000000000047805 */ /* 0x000fe4000001ff00 */
[----:B------:R-:W-:Y:S01]  /*0250*/  CS2R R6, SRZ ;  /* 0x0000000000067805 */ /* 0x000fe2000001ff00 */
[----:B------:R-:W0:Y:S05]  /*0260*/  MUFU.SQRT R10, R10 ;  /* 0x0000000a000a7308 */ /* 0x000e2a0000002000 */
[----:B------:R1:W2:Y:S03]  /*0270*/  @P2 LDG.E.EL.128 R4, desc[UR6][R8.64] ;  /* 0x0000000608042981 */ /* 0x0002a6000c2e1d00 */
[----:B------:R-:W3:Y:S01]  /*0280*/  MUFU.SQRT R0, R0 ;  /* 0x0000000000007308 */ /* 0x000ee20000002000 */
[----:B0-----:R-:W-:-:S07]  /*0290*/  FSETP.GT.AND P0, PT, R10, 8.50705917302346158658e+37, PT ;  /* 0x7e8000000a00780b */ /* 0x001fce0003f04000 */
[----:B------:R-:W0:Y:S01]  /*02a0*/  MUFU.SQRT R27, R27 ;  /* 0x0000001b001b7308 */ /* 0x000e220000002000 */
[----:B------:R-:W-:Y:S02]  /*02b0*/  FSETP.GEU.AND P6, PT, R10, 1.175494350822287508e-38, PT ;  /* 0x008000000a00780b */ /* 0x000fe40003fce000 */
[----:B------:R-:W-:Y:S02]  /*02c0*/  FSEL R16, R3, 1, P0 ;  /* 0x3f80000003107808 */ /* 0x000fe40000000000 */
[----:B---3--:R-:W-:-:S03]  /*02d0*/  FSETP.GT.AND P5, PT, R0, 8.50705917302346158658e+37, PT ;  /* 0x7e8000000000780b */ /* 0x008fc60003fa4000 */
[----:B------:R-:W3:Y:S01]  /*02e0*/  MUFU.SQRT R30, R30 ;  /* 0x0000001e001e7308 */ /* 0x000ee20000002000 */
[----:B------:R-:W-:Y:S01]  /*02f0*/  FSETP.GEU.AND P4, PT, R0, 1.175494350822287508e-38, PT ;  /* 0x008000000000780b */ /* 0x000fe20003f8e000 */
[----:B------:R-:W-:-:S04]  /*0300*/  @P0 FMUL R10, R10, 0.25 ;  /* 0x3e8000000a0a0820 */ /* 0x000fc80000400000 */
[----:B------:R-:W-:Y:S01]  /*0310*/  @!P6 FMUL R16, R16, 16777216 ;  /* 0x4b8000001010e820 */ /* 0x000fe20000400000 */
[----:B------:R-:W-:Y:S01]  /*0320*/  @!P6 FMUL R10, R10, 16777216 ;  /* 0x4b8000000a0ae820 */ /* 0x000fe20000400000 */
[----:B0-----:R-:W-:Y:S02]  /*0330*/  FSETP.GT.AND P6, PT, R27, 8.50705917302346158658e+37, PT ;  /* 0x7e8000001b00780b */ /* 0x001fe40003fc4000 */
[----:B------:R-:W-:Y:S01]  /*0340*/  FSEL R31, R3, 1, P5 ;  /* 0x3f800000031f7808 */ /* 0x000fe20002800000 */
[----:B------:R-:W-:Y:S01]  /*0350*/  @P5 FMUL R0, R0, 0.25 ;  /* 0x3e80000000005820 */ /* 0x000fe20000400000 */
[----:B------:R0:W4:Y:S01]  /*0360*/  MUFU.RCP R25, R10 ;  /* 0x0000000a00197308 */ /* 0x0001220000001000 */
[----:B---3--:R-:W-:Y:S02]  /*0370*/  FSETP.GT.AND P5, PT, R30, 8.50705917302346158658e+37, PT ;  /* 0x7e8000001e00780b */ /* 0x008fe40003fa4000 */
[----:B------:R-:W-:Y:S01]  /*0380*/  @!P4 FMUL R0, R0, 16777216 ;  /* 0x4b8000000000c820 */ /* 0x000fe20000400000 */
[----:B------:R-:W-:Y:S01]  /*0390*/  @!P4 FMUL R31, R31, 16777216 ;  /* 0x4b8000001f1fc820 */ /* 0x000fe20000400000 */
[----:B------:R-:W-:-:S02]  /*03a0*/  FSETP.GEU.AND P4, PT, R27, 1.175494350822287508e-38, PT ;  /* 0x008000001b00780b */ /* 0x000fc40003f8e000 */
[----:B------:R-:W-:Y:S02]  /*03b0*/  FSEL R24, R3, 1, P6 ;  /* 0x3f80000003187808 */ /* 0x000fe40003000000 */
[----:B------:R-:W-:Y:S01]  /*03c0*/  @P6 FMUL R27, R27, 0.25 ;  /* 0x3e8000001b1b6820 */ /* 0x000fe20000400000 */
[----:B------:R-:W-:Y:S01]  /*03d0*/  FSETP.GEU.AND P6, PT, R30, 1.175494350822287508e-38, PT ;  /* 0x008000001e00780b */ /* 0x000fe20003fce000 */
[----:B------:R-:W3:Y:S01]  /*03e0*/  MUFU.RCP R0, R0 ;  /* 0x0000000000007308 */ /* 0x000ee20000001000 */
[----:B------:R-:W-:Y:S01]  /*03f0*/  ISETP.LT.AND P0, PT, R19, 0x40, !P3 ;  /* 0x000000401300780c */ /* 0x000fe20005f01270 */
[----:B0-----:R-:W-:-:S04]  /*0400*/  IMAD.WIDE R10, R22, 0x4, R20 ;  /* 0x00000004160a7825 */ /* 0x001fc800078e0214 */
[----:B------:R-:W-:Y:S01]  /*0410*/  @P5 FMUL R30, R30, 0.25 ;  /* 0x3e8000001e1e5820 */ /* 0x000fe20000400000 */
[----:B----4-:R-:W-:Y:S01]  /*0420*/  FMUL R25, R25, R16 ;  /* 0x0000001019197220 */ /* 0x010fe20000400000 */
[----:B------:R-:W-:Y:S01]  /*0430*/  CS2R R18, SRZ ;  /* 0x0000000000127805 */ /* 0x000fe2000001ff00 */
[----:B-1----:R-:W-:Y:S01]  /*0440*/  IMAD.WIDE R8, R26, 0x4, R20 ;  /* 0x000000041a087825 */ /* 0x002fe200078e0214 */
[----:B------:R0:W4:Y:S03]  /*0450*/  @P1 LDG.E.EL.128 R12, desc[UR6][R10.64] ;  /* 0x000000060a0c1981 */ /* 0x000126000c2e1d00 */
[----:B------:R-:W-:Y:S01]  /*0460*/  @!P6 FMUL R30, R30, 16777216 ;  /* 0x4b8000001e1ee820 */ /* 0x000fe20000400000 */
[----:B------:R-:W-:Y:S01]  /*0470*/  CS2R R16, SRZ ;  /* 0x0000000000107805 */ /* 0x000fe2000001ff00 */
[----:B---3--:R-:W-:-:S04]  /*0480*/  FMUL R0, R0, R31 ;  /* 0x0000001f00007220 */ /* 0x008fc80000400000 */
[----:B------:R-:W1:Y:S01]  /*0490*/  MUFU.RCP R30, R30 ;  /* 0x0000001e001e7308 */ /* 0x000e620000001000 */
[----:B------:R-:W-:Y:S01]  /*04a0*/  FSEL R31, R3, 1, P5 ;  /* 0x3f800000031f7808 */ /* 0x000fe20002800000 */
[----:B------:R3:W5:Y:S01]  /*04b0*/  @P0 LDG.E.EL.128 R16, desc[UR6][R8.64] ;  /* 0x0000000608100981 */ /* 0x000762000c2e1d00 */
[----:B------:R-:W-:Y:S01]  /*04c0*/  LOP3.LUT R3, R35, 0x30, R34, 0xfe, !PT ;  /* 0x0000003023037812 */ /* 0x000fe200078efe22 */
[----:B------:R-:W-:Y:S01]  /*04d0*/  @!P4 FMUL R27, R27, 16777216 ;  /* 0x4b8000001b1bc820 */ /* 0x000fe20000400000 */
[----:B------:R-:W-:Y:S01]  /*04e0*/  @!P4 FMUL R24, R24, 16777216 ;  /* 0x4b8000001818c820 */ /* 0x000fe20000400000 */
[----:B0-----:R-:W-:Y:S02]  /*04f0*/  CS2R R10, SRZ ;  /* 0x00000000000a7805 */ /* 0x001fe4000001ff00 */
[----:B------:R-:W-:Y:S01]  /*0500*/  ISETP.LT.AND P4, PT, R3, 0x40, !P3 ;  /* 0x000000400300780c */ /* 0x000fe20005f81270 */
[----:B------:R-:W-:Y:S01]  /*0510*/  @!P6 FMUL R31, R31, 16777216 ;  /* 0x4b8000001f1fe820 */ /* 0x000fe20000400000 */
[----:B---3--:R-:W-:Y:S01]  /*0520*/  CS2R R8, SRZ ;  /* 0x0000000000087805 */ /* 0x008fe2000001ff00 */
[----:B------:R-:W-:-:S02]  /*0530*/  IMAD R32, R3, 0x100, R2 ;  /* 0x0000010003207824 */ /* 0x000fc400078e0202 */
[----:B-1----:R-:W-:Y:S01]  /*0540*/  FMUL R3, R30, R31 ;  /* 0x0000001f1e037220 */ /* 0x002fe20000400000 */
[----:B------:R-:W-:Y:S02]  /*0550*/  CS2R R30, SRZ ;  /* 0x00000000001e7805 */ /* 0x000fe4000001ff00 */
[----:B------:R0:W2:Y:S01]  /*0560*/  @!P3 LDG.E.EL.128 R8, desc[UR6][R28.64] ;  /* 0x000000061c08b981 */ /* 0x0000a2000c2e1d00 */
[----:B------:R-:W-:Y:S01]  /*0570*/  IMAD.WIDE R20, R32, 0x4, R20 ;  /* 0x0000000420147825 */ /* 0x000fe200078e0214 */
[----:B0-----:R-:W-:-:S06]  /*0580*/  CS2R R28, SRZ ;  /* 0x00000000001c7805 */ /* 0x001fcc000001ff00 */
[----:B------:R5:W3:Y:S01]  /*0590*/  @P4 LDG.E.EL.128 R28, desc[UR6][R20.64] ;  /* 0x00000006141c4981 */ /* 0x000ae2000c2e1d00 */
[----:B------:R-:W0:Y:S02]  /*05a0*/  MUFU.RCP R27, R27 ;  /* 0x0000001b001b7308 */ /* 0x000e240000001000 */
[----:B0-----:R-:W-:Y:S01]  /*05b0*/  FMUL R24, R27, R24 ;  /* 0x000000181b187220 */ /* 0x001fe20000400000 */
[C---:B--2---:R-:W-:Y:S01]  /*05c0*/  FADD R7, -R11.reuse, R7 ;  /* 0x000000070b077221 */ /* 0x044fe20000000100 */
[C---:B----4-:R-:W-:Y:S01]  /*05d0*/  FADD R15, -R11.reuse, R15 ;  /* 0x0000000f0b0f7221 */ /* 0x050fe20000000100 */
[----:B-----5:R-:W-:Y:S01]  /*05e0*/  FADD R20, -R11, R19 ;  /* 0x000000130b147221 */ /* 0x020fe20000000100 */
[C---:B------:R-:W-:Y:S01]  /*05f0*/  FADD R13, -R9.reuse, R13 ;  /* 0x0000000d090d7221 */ /* 0x040fe20000000100 */
[----:B------:R-:W-:Y:S01]  /*0600*/  FADD R12, -R8, R12 ;  /* 0x0000000c080c7221 */ /* 0x000fe20000000100 */
[C---:B------:R-:W-:Y:S01]  /*0610*/  FADD R6, -R10.reuse, R6 ;  /* 0x000000060a067221 */ /* 0x040fe20000000100 */
[C---:B------:R-:W-:Y:S01]  /*0620*/  FADD R14, -R10.reuse, R14 ;  /* 0x0000000e0a0e7221 */ /* 0x040fe20000000100 */
[----:B------:R-:W-:Y:S01]  /*0630*/  FADD R21, -R9, R17 ;  /* 0x0000001109157221 */ /* 0x000fe20000000100 */
[----:B---3--:R-:W-:Y:S01]  /*0640*/  FADD R31, -R11, R31 ;  /* 0x0000001f0b1f7221 */ /* 0x008fe20000000100 */
[----:B------:R-:W-:-:S02]  /*0650*/  FADD R11, -R10, R18 ;  /* 0x000000120a0b7221 */ /* 0x000fc40000000100 */
[----:B------:R-:W0:Y:S01]  /*0660*/  LDC.64 R18, c[0x0][0x228] ;  /* 0x00008a00ff127b82 */ /* 0x000e220000000a00 */
[----:B------:R-:W-:Y:S01]  /*0670*/  FADD R30, -R10, R30 ;  /* 0x0000001e0a1e7221 */ /* 0x000fe20000000100 */
[C---:B------:R-:W-:Y:S01]  /*0680*/  FADD R10, -R9.reuse, R5 ;  /* 0x00000005090a7221 */ /* 0x040fe20000000100 */
[----:B------:R-:W-:Y:S01]  /*0690*/  FADD R29, -R9, R29 ;  /* 0x0000001d091d7221 */ /* 0x000fe20000000100 */
[----:B------:R-:W-:Y:S01]  /*06a0*/  FMUL R27, R25, R12 ;  /* 0x0000000c191b7220 */ /* 0x000fe20000400000 */
[----:B------:R-:W-:-:S03]  /*06b0*/  FMUL R9, R0, R13 ;  /* 0x0000000d00097220 */ /* 0x000fc60000400000 */
[----:B------:R-:W1:Y:S01]  /*06c0*/  LDC.64 R12, c[0x0][0x230] ;  /* 0x00008c00ff0c7b82 */ /* 0x000e620000000a00 */
[C---:B------:R-:W-:Y:S01]  /*06d0*/  FADD R4, -R8.reuse, R4 ;  /* 0x0000000408047221 */ /* 0x040fe20000000100 */
[C---:B------:R-:W-:Y:S01]  /*06e0*/  FADD R16, -R8.reuse, R16 ;  /* 0x0000001008107221 */ /* 0x040fe20000000100 */
[----:B------:R-:W-:Y:S02]  /*06f0*/  FADD R8, -R8, R28 ;  /* 0x0000001c08087221 */ /* 0x000fe40000000100 */
[C---:B------:R-:W-:Y:S01]  /*0700*/  FMUL R33, R25.reuse, R4 ;  /* 0x0000000419217220 */ /* 0x040fe20000400000 */
[C---:B------:R-:W-:Y:S01]  /*0710*/  FMUL R28, R25.reuse, R16 ;  /* 0x00000010191c7220 */ /* 0x040fe20000400000 */
[----:B------:R-:W-:Y:S01]  /*0720*/  CS2R R16, SRZ ;  /* 0x0000000000107805 */ /* 0x000fe2000001ff00 */
[----:B------:R-:W-:Y:S01]  /*0730*/  FMUL R25, R25, R8 ;  /* 0x0000000819197220 */ /* 0x000fe20000400000 */
[----:B------:R-:W-:Y:S01]  /*0740*/  FMUL R8, R0, R10 ;  /* 0x0000000a00087220 */ /* 0x000fe20000400000 */
[----:B------:R-:W-:Y:S01]  /*0750*/  FMUL R10, R24, R6 ;  /* 0x00000006180a7220 */ /* 0x000fe20000400000 */
[----:B0-----:R-:W-:Y:S01]  /*0760*/  IMAD.WIDE R4, R2, 0x4, R18 ;  /* 0x0000000402047825 */ /* 0x001fe200078e0212 */
[----:B------:R-:W-:-:S03]  /*0770*/  CS2R R18, SRZ ;  /* 0x0000000000127805 */ /* 0x000fc6000001ff00 */
[C---:B------:R-:W-:Y:S01]  /*0780*/  FMUL R21, R0.reuse, R21 ;  /* 0x0000001500157220 */ /* 0x040fe20000400000 */
[----:B------:R-:W-:Y:S01]  /*0790*/  FMUL R29, R0, R29 ;  /* 0x0000001d001d7220 */ /* 0x000fe20000400000 */
[----:B------:R-:W-:Y:S01]  /*07a0*/  FMUL R6, R24, R11 ;  /* 0x0000000b18067220 */ /* 0x000fe20000400000 */
[C---:B------:R-:W-:Y:S01]  /*07b0*/  FMUL R7, R3.reuse, R7 ;  /* 0x0000000703077220 */ /* 0x040fe20000400000 */
[C---:B------:R-:W-:Y:S01]  /*07c0*/  FMUL R11, R3.reuse, R15 ;  /* 0x0000000f030b7220 */ /* 0x040fe20000400000 */
[----:B------:R0:W2:Y:S01]  /*07d0*/  @!P3 LDG.E.EL.128 R16, desc[UR6][R4.64] ;  /* 0x000000060410b981 */ /* 0x0000a2000c2e1d00 */
[C---:B------:R-:W-:Y:S01]  /*07e0*/  FMUL R20, R3.reuse, R20 ;  /* 0x0000001403147220 */ /* 0x040fe20000400000 */
[----:B------:R-:W-:Y:S01]  /*07f0*/  FMUL R0, R3, R31 ;  /* 0x0000001f03007220 */ /* 0x000fe20000400000 */
[----:B-1----:R-:W-:Y:S01]  /*0800*/  IMAD.WIDE R2, R2, 0x4, R12 ;  /* 0x0000000402027825 */ /* 0x002fe200078e020c */
[----:B------:R-:W-:-:S03]  /*0810*/  CS2R R12, SRZ ;  /* 0x00000000000c7805 */ /* 0x000fc6000001ff00 */
[----:B0-----:R-:W-:Y:S01]  /*0820*/  FMUL R5, R24, R14 ;  /* 0x0000000e18057220 */ /* 0x001fe20000400000 */
[----:B------:R-:W-:-:S06]  /*0830*/  CS2R R14, SRZ ;  /* 0x00000000000e7805 */ /* 0x000fcc000001ff00 */
[----:B------:R-:W2:Y:S01]  /*0840*/  @!P3 LDG.E.EL.128 R12, desc[UR6][R2.64] ;  /* 0x00000006020cb981 */ /* 0x000ea2000c2e1d00 */
[----:B------:R-:W-:Y:S01]  /*0850*/  FMUL R4, R24, R30 ;  /* 0x0000001e18047220 */ /* 0x000fe20000400000 */
[-CC-:B--2---:R-:W-:Y:S01]  /*0860*/  FFMA R0, R0, R19.reuse, R15.reuse ;  /* 0x0000001300007223 */ /* 0x184fe2000000000f */
[-CC-:B------:R-:W-:Y:S01]  /*0870*/  FFMA R3, R20, R19.reuse, R15.reuse ;  /* 0x0000001314037223 */ /* 0x180fe2000000000f */
[-CC-:B------:R-:W-:Y:S01]  /*0880*/  FFMA R2, R11, R19.reuse, R15.reuse ;  /* 0x000000130b027223 */ /* 0x180fe2000000000f */
[----:B------:R-:W-:Y:S01]  /*0890*/  FFMA R24, R7, R19, R15 ;  /* 0x0000001307187223 */ /* 0x000fe2000000000f */
[-CC-:B------:R-:W-:Y:S01]  /*08a0*/  FFMA R4, R4, R18.reuse, R14.reuse ;  /* 0x0000001204047223 */ /* 0x180fe2000000000e */
[-CC-:B------:R-:W-:Y:S01]  /*08b0*/  FFMA R6, R6, R18.reuse, R14.reuse ;  /* 0x0000001206067223 */ /* 0x180fe2000000000e */
[-CC-:B------:R-:W-:Y:S01]  /*08c0*/  FFMA R5, R5, R18.reuse, R14.reuse ;  /* 0x0000001205057223 */ /* 0x180fe2000000000e */
[----:B------:R-:W-:Y:S02]  /*08d0*/  FFMA R30, R10, R18, R14 ;  /* 0x000000120a1e7223 */ /* 0x000fe4000000000e */
[----:B------:R-:W0:Y:S01]  /*08e0*/  LDC.64 R14, c[0x0][0x238] ;  /* 0x00008e00ff0e7b82 */ /* 0x000e220000000a00 */
[-CC-:B------:R-:W-:Y:S01]  /*08f0*/  FFMA R20, R9, R17.reuse, R13.reuse ;  /* 0x0000001109147223 */ /* 0x180fe2000000000d */
[----:B------:R-:W-:Y:S01]  /*0900*/  FFMA R18, R8, R17, R13 ;  /* 0x0000001108127223 */ /* 0x000fe2000000000d */
[----:B------:R-:W-:-:S02]  /*0910*/  CS2R R8, SRZ ;  /* 0x0000000000087805 */ /* 0x000fc4000001ff00 */
[----:B------:R-:W-:Y:S01]  /*0920*/  CS2R R10, SRZ ;  /* 0x00000000000a7805 */ /* 0x000fe2000001ff00 */
[----:B0-----:R-:W-:-:S05]  /*0930*/  IMAD.WIDE R14, R23, 0x4, R14 ;  /* 0x00000004170e7825 */ /* 0x001fca00078e020e */
[----:B------:R0:W2:Y:S01]  /*0940*/  @P2 LDG.E.EL.128 R8, desc[UR6][R14.64] ;  /* 0x000000060e082981 */ /* 0x0000a2000c2e1d00 */
[-CC-:B------:R-:W-:Y:S01]  /*0950*/  FFMA R7, R29, R17.reuse, R13.reuse ;  /* 0x000000111d077223 */ /* 0x180fe2000000000d */
[----:B------:R-:W-:Y:S01]  /*0960*/  FFMA R21, R21, R17, R13 ;  /* 0x0000001115157223 */ /* 0x000fe2000000000d */
[-CC-:B------:R-:W-:Y:S01]  /*0970*/  FFMA R25, R25, R16.reuse, R12.reuse ;  /* 0x0000001019197223 */ /* 0x180fe2000000000c */
[-CC-:B------:R-:W-:Y:S01]  /*0980*/  FFMA R28, R28, R16.reuse, R12.reuse ;  /* 0x000000101c1c7223 */ /* 0x180fe2000000000c */
[-CC-:B------:R-:W-:Y:S01]  /*0990*/  FFMA R29, R27, R16.reuse, R12.reuse ;  /* 0x000000101b1d7223 */ /* 0x180fe2000000000c */
[----:B------:R-:W-:Y:S02]  /*09a0*/  FFMA R33, R33, R16, R12 ;  /* 0x0000001021217223 */ /* 0x000fe4000000000c */
[----:B------:R-:W1:Y:S01]  /*09b0*/  LDC.64 R16, c[0x0][0x238] ;  /* 0x00008e00ff107b82 */ /* 0x000e620000000a00 */
[----:B------:R-:W-:Y:S02]  /*09c0*/  CS2R R12, SRZ ;  /* 0x00000000000c7805 */ /* 0x000fe4000001ff00 */
[----:B0-----:R-:W-:Y:S01]  /*09d0*/  CS2R R14, SRZ ;  /* 0x00000000000e7805 */ /* 0x001fe2000001ff00 */
[----:B-1----:R-:W-:-:S04]  /*09e0*/  IMAD.WIDE R16, R22, 0x4, R16 ;  /* 0x0000000416107825 */ /* 0x002fc800078e0210 */
[----:B------:R-:W0:Y:S01]  /*09f0*/  LDC.64 R22, c[0x0][0x238] ;  /* 0x00008e00ff167b82 */ /* 0x000e220000000a00 */
[----:B------:R1:W3:Y:S02]  /*0a00*/  @P1 LDG.E.EL.128 R12, desc[UR6][R16.64] ;  /* 0x00000006100c1981 */ /* 0x0002e4000c2e1d00 */
[----:B-1----:R-:W-:Y:S01]  /*0a10*/  CS2R R16, SRZ ;  /* 0x0000000000107805 */ /* 0x002fe2000001ff00 */
[----:B0-----:R-:W-:-:S04]  /*0a20*/  IMAD.WIDE R26, R26, 0x4, R22 ;  /* 0x000000041a1a7825 */ /* 0x001fc800078e0216 */
[----:B------:R-:W-:Y:S01]  /*0a30*/  IMAD.WIDE R22, R32, 0x4, R22 ;  /* 0x0000000420167825 */ /* 0x000fe200078e0216 */
[----:B--2---:R-:W-:-:S03]  /*0a40*/  FSETP.GEU.AND P1, PT, R18, -R9, PT ;  /* 0x800000091200720b */ /* 0x004fc60003f2e000 */
[----:B------:R-:W-:Y:S01]  /*0a50*/  FADD R32, R18, R9 ;  /* 0x0000000912207221 */ /* 0x000fe20000000000 */
[----:B------:R-:W-:Y:S02]  /*0a60*/  CS2R R18, SRZ ;  /* 0x0000000000127805 */ /* 0x000fe4000001ff00 */
[C---:B------:R-:W-:Y:S01]  /*0a70*/  FSETP.GEU.AND P5, PT, R30.reuse, -R10, PT ;  /* 0x8000000a1e00720b */ /* 0x040fe20003fae000 */
[C---:B------:R-:W-:Y:S01]  /*0a80*/  FADD R31, R33.reuse, R8 ;  /* 0x00000008211f7221 */ /* 0x040fe20000000000 */
[----:B------:R-:W-:Y:S01]  /*0a90*/  FSETP.GEU.AND P2, PT, R33, -R8, PT ;  /* 0x800000082100720b */ /* 0x000fe20003f4e000 */
[----:B------:R-:W-:Y:S01]  /*0aa0*/  FADD R30, R30, R10 ;  /* 0x0000000a1e1e7221 */ /* 0x000fe20000000000 */
[----:B------:R-:W2:Y:S01]  /*0ab0*/  @P0 LDG.E.EL.128 R16, desc[UR6][R26.64] ;  /* 0x000000061a100981 */ /* 0x000ea2000c2e1d00 */
[C---:B------:R-:W-:Y:S01]  /*0ac0*/  FSETP.GEU.AND P0, PT, R24.reuse, -R11, PT ;  /* 0x8000000b1800720b */ /* 0x040fe20003f0e000 */
[----:B------:R-:W-:Y:S01]  /*0ad0*/  FADD R24, R24, R11 ;  /* 0x0000000b18187221 */ /* 0x000fe20000000000 */
[----:B------:R-:W-:-:S02]  /*0ae0*/  CS2R R8, SRZ ;  /* 0x0000000000087805 */ /* 0x000fc4000001ff00 */
[----:B------:R-:W-:-:S06]  /*0af0*/  CS2R R10, SRZ ;  /* 0x00000000000a7805 */ /* 0x000fcc000001ff00 */
[----:B------:R0:W4:Y:S01]  /*0b00*/  @P4 LDG.E.EL.128 R8, desc[UR6][R22.64] ;  /* 0x0000000616084981 */ /* 0x000122000c2e1d00 */
[----:B------:R-:W1:Y:S01]  /*0b10*/  S2R R33, SR_TID.X ;  /* 0x0000000000217919 */ /* 0x000e620000002100 */
[----:B------:R-:W5:Y:S01]  /*0b20*/  S2UR UR5, SR_CgaCtaId ;  /* 0x00000000000579c3 */ /* 0x000f620000008800 */
[----:B------:R-:W-:Y:S01]  /*0b30*/  UMOV UR4, 0x400 ;  /* 0x0000040000047882 */ /* 0x000fe20000000000 */
[C---:B---3--:R-:W-:Y:S01]  /*0b40*/  FSETP.GEU.AND P3, PT, R20.reuse, -R13, PT ;  /* 0x8000000d1400720b */ /* 0x048fe20003f6e000 */
[----:B0-----:R-:W-:Y:S01]  /*0b50*/  FADD R22, R20, R13 ;  /* 0x0000000d14167221 */ /* 0x001fe20000000000 */
[----:B------:R-:W-:Y:S01]  /*0b60*/  FSETP.GEU.AND P4, PT, R29, -R12, PT ;  /* 0x8000000c1d00720b */ /* 0x000fe20003f8e000 */
[----:B-----5:R-:W-:Y:S01]  /*0b70*/  UPRMT UR4, UR5, 0x654, UR4 ;  /* 0x0000065405047896 */ /* 0x020fe20008000004 */
[----:B-1----:R-:W-:Y:S01]  /*0b80*/  IMAD.SHL.U32 R26, R33, 0x100, RZ ;  /* 0x00000100211a7824 */ /* 0x002fe200078e00ff */
[----:B------:R-:W-:-:S04]  /*0b90*/  SHF.R.U32.HI R27, RZ, 0x4, R33 ;  /* 0x00000004ff1b7819 */ /* 0x000fc80000011621 */
[----:B------:R-:W-:Y:S02]  /*0ba0*/  SGXT.U32 R27, R27, 0x4 ;  /* 0x000000041b1b781a */ /* 0x000fe40000000000 */
[----:B------:R-:W-:Y:S01]  /*0bb0*/  LOP3.LUT R26, R26, 0xf00, RZ, 0xc0, !PT ;  /* 0x00000f001a1a7812 */ /* 0x000fe200078ec0ff */
[----:B------:R-:W-:-:S03]  /*0bc0*/  FADD R12, R29, R12 ;  /* 0x0000000c1d0c7221 */ /* 0x000fc60000000000 */
[C---:B------:R-:W-:Y:S02]  /*0bd0*/  LOP3.LUT R27, R26.reuse, R27, RZ, 0xfc, !PT ;  /* 0x0000001b1a1b7212 */ /* 0x040fe400078efcff */
[----:B------:R-:W-:Y:S02]  /*0be0*/  LEA.HI R20, R26, UR4, RZ, 0x1e ;  /* 0x000000041a147c11 */ /* 0x000fe4000f8ff0ff */
[----:B------:R-:W-:Y:S02]  /*0bf0*/  FSEL R29, R32, RZ, P1 ;  /* 0x000000ff201d7208 */ /* 0x000fe40000800000 */
[C---:B------:R-:W-:Y:S01]  /*0c00*/  LOP3.LUT R23, R26.reuse, 0x80, RZ, 0xfc, !PT ;  /* 0x000000801a177812 */ /* 0x040fe200078efcff */
[----:B------:R-:W-:Y:S01]  /*0c10*/  IMAD R13, R27, 0x4, R20 ;  /* 0x000000041b0d7824 */ /* 0x000fe200078e0214 */
[C---:B------:R-:W-:Y:S02]  /*0c20*/  LOP3.LUT R32, R26.reuse, 0xc0, RZ, 0xfc, !PT ;  /* 0x000000c01a207812 */ /* 0x040fe400078efcff */
[----:B------:R-:W-:-:S02]  /*0c30*/  LOP3.LUT R20, R26, 0x40, RZ, 0xfc, !PT ;  /* 0x000000401a147812 */ /* 0x000fc400078efcff */
[----:B------:R-:W-:Y:S02]  /*0c40*/  LEA.HI R26, R23, UR4, RZ, 0x1e ;  /* 0x00000004171a7c11 */ /* 0x000fe4000f8ff0ff */
[----:B------:R-:W-:Y:S02]  /*0c50*/  LEA.HI R32, R32, UR4, RZ, 0x1e ;  /* 0x0000000420207c11 */ /* 0x000fe4000f8ff0ff */
[----:B------:R-:W-:Y:S01]  /*0c60*/  LEA.HI R20, R20, UR4, RZ, 0x1e ;  /* 0x0000000414147c11 */ /* 0x000fe2000f8ff0ff */
[C---:B------:R-:W-:Y:S02]  /*0c70*/  IMAD R23, R27.reuse, 0x4, R26 ;  /* 0x000000041b177824 */ /* 0x040fe400078e021a */
[C---:B------:R-:W-:Y:S01]  /*0c80*/  IMAD R26, R27.reuse, 0x4, R32 ;  /* 0x000000041b1a7824 */ /* 0x040fe200078e0220 */
[----:B------:R-:W-:Y:S02]  /*0c90*/  LEA R20, R27, R20, 0x2 ;  /* 0x000000141b147211 */ /* 0x000fe400078e10ff */
[----:B------:R-:W-:-:S02]  /*0ca0*/  FSEL R27, R24, RZ, P0 ;  /* 0x000000ff181b7208 */ /* 0x000fc40000000000 */
[C---:B------:R-:W-:Y:S01]  /*0cb0*/  FSETP.GEU.AND P0, PT, R5.reuse, -R14, PT ;  /* 0x8000000e0500720b */ /* 0x040fe20003f0e000 */
[----:B------:R-:W-:Y:S01]  /*0cc0*/  FADD R5, R5, R14 ;  /* 0x0000000e05057221 */ /* 0x000fe20000000000 */
[----:B------:R-:W-:-:S04]  /*0cd0*/  FSEL R31, R31, RZ, P2 ;  /* 0x000000ff1f1f7208 */ /* 0x000fc80001000000 */
[----:B------:R-:W-:Y:S01]  /*0ce0*/  FSEL R14, R5, RZ, P0 ;  /* 0x000000ff050e7208 */ /* 0x000fe20000000000 */
[----:B------:R-:W-:Y:S01]  /*0cf0*/  STS [R13], R31 ;  /* 0x0000001f0d007388 */ /* 0x000fe20000000800 */
[----:B------:R-:W-:Y:S02]  /*0d00*/  FSEL R12, R12, RZ, P4 ;  /* 0x000000ff0c0c7208 */ /* 0x000fe40002000000 */
[----:B------:R-:W-:Y:S01]  /*0d10*/  FSETP.GEU.AND P4, PT, R2, -R15, PT ;  /* 0x8000000f0200720b */ /* 0x000fe20003f8e000 */
[----:B------:R0:W-:Y:S01]  /*0d20*/  STS [R20+0x100], R29 ;  /* 0x0001001d14007388 */ /* 0x0001e20000000800 */
[----:B------:R-:W-:Y:S01]  /*0d30*/  FSEL R30, R30, RZ, P5 ;  /* 0x000000ff1e1e7208 */ /* 0x000fe20002800000 */
[----:B------:R-:W-:Y:S01]  /*0d40*/  FADD R2, R2, R15 ;  /* 0x0000000f02027221 */ /* 0x000fe20000000000 */
[----:B0-----:R-:W-:-:S03]  /*0d50*/  FSEL R29, R22, RZ, P3 ;  /* 0x000000ff161d7208 */ /* 0x001fc60001800000 */
[----:B------:R-:W-:Y:S01]  /*0d60*/  STS [R23+0x200], R30 ;  /* 0x0002001e17007388 */ /* 0x000fe20000000800 */
[----:B------:R-:W-:-:S03]  /*0d70*/  FSEL R5, R2, RZ, P4 ;  /* 0x000000ff02057208 */ /* 0x000fc60002000000 */
[----:B------:R-:W-:Y:S04]  /*0d80*/  STS [R26+0x300], R27 ;  /* 0x0003001b1a007388 */ /* 0x000fe80000000800 */
[----:B------:R-:W-:Y:S04]  /*0d90*/  STS [R13+0x40], R12 ;  /* 0x0000400c0d007388 */ /* 0x000fe80000000800 */
[----:B------:R-:W-:Y:S01]  /*0da0*/  STS [R20+0x140], R29 ;  /* 0x0001401d14007388 */ /* 0x000fe20000000800 */
[----:B------:R-:W-:-:S03]  /*0db0*/  IMAD.SHL.U32 R2, R33, 0x4, RZ ;  /* 0x0000000421027824 */ /* 0x000fc600078e00ff */
[----:B------:R-:W-:Y:S04]  /*0dc0*/  STS [R23+0x240], R14 ;  /* 0x0002400e17007388 */ /* 0x000fe80000000800 */
[----:B------:R0:W-:Y:S01]  /*0dd0*/  STS [R26+0x340], R5 ;  /* 0x000340051a007388 */ /* 0x0001e20000000800 */
[----:B------:R-:W-:Y:S02]  /*0de0*/  LOP3.LUT R2, R2, 0x3fc, RZ, 0xc0, !PT ;  /* 0x000003fc02027812 */ /* 0x000fe400078ec0ff */
[----:B------:R-:W-:Y:S02]  /*0df0*/  LOP3.LUT R33, R33, 0xf0, RZ, 0xc0, !PT ;  /* 0x000000f021217812 */ /* 0x000fe400078ec0ff */
[----:B0-----:R-:W-:-:S04]  /*0e00*/  LOP3.LUT R5, R2, 0x400, RZ, 0xfc, !PT ;  /* 0x0000040002057812 */ /* 0x001fc800078efcff */
[----:B------:R-:W-:-:S04]  /*0e10*/  SHF.R.U32.HI R5, RZ, 0x2, R5 ;  /* 0x00000002ff057819 */ /* 0x000fc80000011605 */
[----:B------:R-:W-:Y:S01]  /*0e20*/  LOP3.LUT R5, R5, 0x1f0, RZ, 0xc0, !PT ;  /* 0x000001f005057812 */ /* 0x000fe200078ec0ff */
[----:B------:R-:W-:-:S03]  /*0e30*/  VIADD R33, R33, UR4 ;  /* 0x0000000421217c36 */ /* 0x000fc60008000000 */
[----:B------:R-:W-:Y:S02]  /*0e40*/  IADD3 R5, R5, UR4, RZ ;  /* 0x0000000405057c10 */ /* 0x000fe4000fffe0ff */
[C---:B--2---:R-:W-:Y:S01]  /*0e50*/  FSETP.GEU.AND P0, PT, R3.reuse, -R19, PT ;  /* 0x800000130300720b */ /* 0x044fe20003f0e000 */
[----:B------:R-:W-:Y:S01]  /*0e60*/  FADD R3, R3, R19 ;  /* 0x0000001303037221 */ /* 0x000fe20000000000 */
[C---:B------:R-:W-:Y:S01]  /*0e70*/  FSETP.GEU.AND P2, PT, R21.reuse, -R17, PT ;  /* 0x800000111500720b */ /* 0x040fe20003f4e000 */
[----:B------:R-:W-:Y:S01]  /*0e80*/  FADD R17, R21, R17 ;  /* 0x0000001115117221 */ /* 0x000fe20000000000 */
[C---:B------:R-:W-:Y:S01]  /*0e90*/  FSETP.GEU.AND P1, PT, R6.reuse, -R18, PT ;  /* 0x800000120600720b */ /* 0x040fe20003f2e000 */
[----:B------:R-:W-:Y:S01]  /*0ea0*/  FADD R6, R6, R18 ;  /* 0x0000001206067221 */ /* 0x000fe20000000000 */
[----:B------:R-:W-:Y:S02]  /*0eb0*/  FSEL R3, R3, RZ, P0 ;  /* 0x000000ff03037208 */ /* 0x000fe40000000000 */
[C---:B------:R-:W-:Y:S01]  /*0ec0*/  FSETP.GEU.AND P3, PT, R28.reuse, -R16, PT ;  /* 0x800000101c00720b */ /* 0x040fe20003f6e000 */
[----:B------:R-:W-:Y:S01]  /*0ed0*/  FADD R16, R28, R16 ;  /* 0x000000101c107221 */ /* 0x000fe20000000000 */
[C---:B----4-:R-:W-:Y:S01]  /*0ee0*/  FSETP.GEU.AND P0, PT, R25.reuse, -R8, PT ;  /* 0x800000081900720b */ /* 0x050fe20003f0e000 */
[----:B------:R-:W-:Y:S01]  /*0ef0*/  FADD R8, R25, R8 ;  /* 0x0000000819087221 */ /* 0x000fe20000000000 */
[----:B------:R-:W-:-:S02]  /*0f00*/  FSEL R17, R17, RZ, P2 ;  /* 0x000000ff11117208 */ /* 0x000fc40001000000 */
[----:B------:R-:W-:Y:S02]  /*0f10*/  FSEL R6, R6, RZ, P1 ;  /* 0x000000ff06067208 */ /* 0x000fe40000800000 */
[C---:B------:R-:W-:Y:S01]  /*0f20*/  FSETP.GEU.AND P2, PT, R7.reuse, -R9, PT ;  /* 0x800000090700720b */ /* 0x040fe20003f4e000 */
[----:B------:R-:W-:Y:S01]  /*0f30*/  FADD R7, R7, R9 ;  /* 0x0000000907077221 */ /* 0x000fe20000000000 */
[----:B------:R-:W-:Y:S02]  /*0f40*/  FSEL R16, R16, RZ, P3 ;  /* 0x000000ff10107208 */ /* 0x000fe40001800000 */
[C---:B------:R-:W-:Y:S01]  /*0f50*/  FSETP.GEU.AND P1, PT, R4.reuse, -R10, PT ;  /* 0x8000000a0400720b */ /* 0x040fe20003f2e000 */
[----:B------:R-:W-:Y:S01]  /*0f60*/  FADD R4, R4, R10 ;  /* 0x0000000a04047221 */ /* 0x000fe20000000000 */
[----:B------:R-:W-:Y:S02]  /*0f70*/  FSEL R8, R8, RZ, P0 ;  /* 0x000000ff08087208 */ /* 0x000fe40000000000 */
[C---:B------:R-:W-:Y:S01]  /*0f80*/  FSETP.GEU.AND P0, PT, R0.reuse, -R11, PT ;  /* 0x8000000b0000720b */ /* 0x040fe20003f0e000 */
[----:B------:R-:W-:Y:S01]  /*0f90*/  FADD R0, R0, R11 ;  /* 0x0000000b00007221 */ /* 0x000fe20000000000 */
[----:B------:R0:W-:Y:S01]  /*0fa0*/  STS [R13+0x80], R16 ;  /* 0x000080100d007388 */ /* 0x0001e20000000800 */
[----:B------:R-:W-:-:S03]  /*0fb0*/  FSEL R7, R7, RZ, P2 ;  /* 0x000000ff07077208 */ /* 0x000fc60001000000 */
[----:B------:R-:W-:Y:S01]  /*0fc0*/  STS [R20+0x180], R17 ;  /* 0x0001801114007388 */ /* 0x000fe20000000800 */
[----:B------:R-:W-:-:S03]  /*0fd0*/  FSEL R19, R0, RZ, P0 ;  /* 0x000000ff00137208 */ /* 0x000fc60000000000 */
[----:B------:R1:W-:Y:S01]  /*0fe0*/  STS [R23+0x280], R6 ;  /* 0x0002800617007388 */ /* 0x0003e20000000800 */
[----:B0-----:R-:W-:-:S03]  /*0ff0*/  FSEL R16, R4, RZ, P1 ;  /* 0x000000ff04107208 */ /* 0x001fc60000800000 */
[----:B------:R-:W-:Y:S04]  /*1000*/  STS [R26+0x380], R3 ;  /* 0x000380031a007388 */ /* 0x000fe80000000800 */
[----:B------:R-:W-:Y:S04]  /*1010*/  STS [R13+0xc0], R8 ;  /* 0x0000c0080d007388 */ /* 0x000fe80000000800 */
[----:B------:R-:W-:Y:S04]  /*1020*/  STS [R20+0x1c0], R7 ;  /* 0x0001c00714007388 */ /* 0x000fe80000000800 */
[----:B------:R0:W-:Y:S04]  /*1030*/  STS [R23+0x2c0], R16 ;  /* 0x0002c01017007388 */ /* 0x0001e80000000800 */
[----:B------:R2:W-:Y:S01]  /*1040*/  STS [R26+0x3c0], R19 ;  /* 0x0003c0131a007388 */ /* 0x0005e20000000800 */
[----:B-1----:R-:W-:-:S04]  /*1050*/  LOP3.LUT R6, R2, 0x800, RZ, 0xfc, !PT ;  /* 0x0000080002067812 */ /* 0x002fc800078efcff */
[----:B------:R-:W-:Y:S01]  /*1060*/  SHF.R.U32.HI R6, RZ, 0x2, R6 ;  /* 0x00000002ff067819 */ /* 0x000fe20000011606 */
[----:B------:R-:W-:Y:S01]  /*1070*/  IMAD R4, R2, 0x4, R33 ;  /* 0x0000000402047824 */ /* 0x000fe200078e0221 */
[----:B0-----:R-:W0:Y:S02]  /*1080*/  LDC.64 R16, c[0x0][0x240] ;  /* 0x00009000ff107b82 */ /* 0x001e240000000a00 */
[----:B------:R-:W-:Y:S01]  /*1090*/  LOP3.LUT R6, R6, 0x2f0, RZ, 0xc0, !PT ;  /* 0x000002f006067812 */ /* 0x000fe200078ec0ff */
[----:B------:R-:W-:-:S05]  /*10a0*/  IMAD R8, R2, 0x4, R5 ;  /* 0x0000000402087824 */ /* 0x000fca00078e0205 */
[----:B------:R-:W-:Y:S01]  /*10b0*/  BAR.SYNC.DEFER_BLOCKING 0x0 ;  /* 0x0000000000007b1d */ /* 0x000fe20000010000 */
[----:B------:R-:W-:-:S04]  /*10c0*/  VIADD R3, R6, UR4 ;  /* 0x0000000406037c36 */ /* 0x000fc80008000000 */
[----:B------:R-:W-:Y:S01]  /*10d0*/  IMAD R12, R2, 0x4, R3 ;  /* 0x00000004020c7824 */ /* 0x000fe200078e0203 */
[----:B------:R-:W-:-:S04]  /*10e0*/  LOP3.LUT R3, R35, 0x3c, R37, 0xf8, !PT ;  /* 0x0000003c23037812 */ /* 0x000fc800078ef825 */
[--C-:B------:R-:W-:Y:S01]  /*10f0*/  SHF.R.S32.HI R0, RZ, 0x1f, R3.reuse ;  /* 0x0000001fff007819 */ /* 0x100fe20000011403 */
[----:B------:R-:W1:Y:S04]  /*1100*/  LDS.128 R4, [R4] ;  /* 0x0000000004047984 */ /* 0x000e680000000c00 */
[----:B------:R-:W3:Y:S04]  /*1110*/  LDS.128 R8, [R8+0x1000] ;  /* 0x0010000008087984 */ /* 0x000ee80000000c00 */
[----:B------:R-:W4:Y:S01]  /*1120*/  LDS.128 R12, [R12+0x2000] ;  /* 0x002000000c0c7984 */ /* 0x000f220000000c00 */
[----:B------:R-:W-:-:S02]  /*1130*/  SHF.R.S32.HI R18, RZ, 0x1f, R3 ;  /* 0x0000001fff127819 */ /* 0x000fc40000011403 */
[-C--:B------:R-:W-:Y:S02]  /*1140*/  LEA.HI R0, R0, R3.reuse, RZ, 0x4 ;  /* 0x0000000300007211 */ /* 0x080fe400078f20ff */
[----:B------:R-:W-:Y:S02]  /*1150*/  LEA.HI R20, R18, R3, RZ, 0x4 ;  /* 0x0000000312147211 */ /* 0x000fe400078f20ff */
[----:B--2---:R-:W-:Y:S02]  /*1160*/  SHF.L.U32 R19, R0, 0x8, RZ ;  /* 0x0000000800137819 */ /* 0x004fe400000006ff */
[----:B------:R-:W-:Y:S02]  /*1170*/  LOP3.LUT R21, R20, 0xfffffff0, RZ, 0xc0, !PT ;  /* 0xfffffff014157812 */ /* 0x000fe400078ec0ff */
[----:B------:R-:W-:Y:S02]  /*1180*/  LOP3.LUT R22, R19, 0xfffff000, RZ, 0xc0, !PT ;  /* 0xfffff00013167812 */ /* 0x000fe400078ec0ff */
[----:B------:R-:W-:-:S02]  /*1190*/  LOP3.LUT R0, R36, 0x30, R34, 0xfe, !PT ;  /* 0x0000003024007812 */ /* 0x000fc400078efe22 */
[----:B------:R-:W-:Y:S02]  /*11a0*/  LOP3.LUT R18, R36, 0x20, R34, 0xfe, !PT ;  /* 0x0000002024127812 */ /* 0x000fe400078efe22 */
[----:B------:R-:W-:Y:S02]  /*11b0*/  LOP3.LUT R19, R2, 0xc00, RZ, 0xfc, !PT ;  /* 0x00000c0002137812 */ /* 0x000fe400078efcff */
[----:B------:R-:W-:Y:S02]  /*11c0*/  LOP3.LUT R20, R36, 0x10, R34, 0xfe, !PT ;  /* 0x0000001024147812 */ /* 0x000fe400078efe22 */
[----:B------:R-:W-:Y:S02]  /*11d0*/  ISETP.GE.AND P0, PT, R3, 0x40, PT ;  /* 0x000000400300780c */ /* 0x000fe40003f06270 */
[----:B------:R-:W-:Y:S02]  /*11e0*/  LOP3.LUT R34, R36, R34, RZ, 0xfc, !PT ;  /* 0x0000002224227212 */ /* 0x000fe400078efcff */
[----:B------:R-:W-:-:S02]  /*11f0*/  IADD3 R3, R22, R3, -R21 ;  /* 0x0000000316037210 */ /* 0x000fc40007ffe815 */
[----:B------:R-:W-:Y:S02]  /*1200*/  SHF.R.U32.HI R19, RZ, 0x2, R19 ;  /* 0x00000002ff137819 */ /* 0x000fe40000011613 */
[----:B------:R-:W-:Y:S02]  /*1210*/  ISETP.LT.AND P3, PT, R34, 0x100, !P0 ;  /* 0x000001002200780c */ /* 0x000fe40004761270 */
[----:B------:R-:W-:Y:S02]  /*1220*/  ISETP.LT.AND P2, PT, R20, 0x100, !P0 ;  /* 0x000001001400780c */ /* 0x000fe40004741270 */
[----:B------:R-:W-:Y:S02]  /*1230*/  ISETP.LT.AND P1, PT, R18, 0x100, !P0 ;  /* 0x000001001200780c */ /* 0x000fe40004721270 */
[----:B------:R-:W-:Y:S01]  /*1240*/  LOP3.LUT R22, R19, 0x3f0, RZ, 0xc0, !PT ;  /* 0x000003f013167812 */ /* 0x000fe200078ec0ff */
[--C-:B------:R-:W-:Y:S01]  /*1250*/  IMAD R19, R34, 0x10, R3.reuse ;  /* 0x0000001022137824 */ /* 0x100fe200078e0203 */
[----:B------:R-:W-:Y:S01]  /*1260*/  ISETP.LT.AND P0, PT, R0, 0x100, !P0 ;  /* 0x000001000000780c */ /* 0x000fe20004701270 */
[----:B------:R-:W-:-:S02]  /*1270*/  IMAD R21, R20, 0x10, R3 ;  /* 0x0000001014157824 */ /* 0x000fc400078e0203 */
[----:B------:R-:W-:Y:S01]  /*1280*/  IMAD R23, R18, 0x10, R3 ;  /* 0x0000001012177824 */ /* 0x000fe200078e0203 */
[----:B------:R-:W-:Y:S01]  /*1290*/  IADD3 R25, R22, UR4, RZ ;  /* 0x0000000416197c10 */ /* 0x000fe2000fffe0ff */
[----:B0-----:R-:W-:-:S04]  /*12a0*/  IMAD.WIDE R18, R19, 0x4, R16 ;  /* 0x0000000413127825 */ /* 0x001fc800078e0210 */
[--C-:B------:R-:W-:Y:S01]  /*12b0*/  IMAD.WIDE R20, R21, 0x4, R16.reuse ;  /* 0x0000000415147825 */ /* 0x100fe200078e0210 */
[----:B-1----:R0:W-:Y:S03]  /*12c0*/  @P3 STG.E.128 desc[UR6][R18.64], R4 ;  /* 0x0000000412003986 */ /* 0x0021e6000c101d06 */
[----:B------:R-:W-:Y:S01]  /*12d0*/  IMAD.WIDE R22, R23, 0x4, R16 ;  /* 0x0000000417167825 */ /* 0x000fe200078e0210 */
[----:B---3--:R0:W-:Y:S04]  /*12e0*/  @P2 STG.E.128 desc[UR6][R20.64], R8 ;  /* 0x0000000814002986 */ /* 0x0081e8000c101d06 */
[----:B----4-:R0:W-:Y:S01]  /*12f0*/  @P1 STG.E.128 desc[UR6][R22.64], R12 ;  /* 0x0000000c16001986 */ /* 0x0101e2000c101d06 */
[----:B------:R-:W-:Y:S01]  /*1300*/  IMAD R25, R2, 0x4, R25 ;  /* 0x0000000402197824 */ /* 0x000fe200078e0219 */
[----:B0-----:R-:W-:Y:S06]  /*1310*/  @!P0 EXIT ;  /* 0x000000000000894d */ /* 0x001fec0003800000 */
[----:B------:R-:W0:Y:S01]  /*1320*/  LDS.128 R24, [R25+0x3000] ;  /* 0x0030000019187984 */ /* 0x000e220000000c00 */
[----:B------:R-:W-:-:S04]  /*1330*/  IMAD R3, R0, 0x10, R3 ;  /* 0x0000001000037824 */ /* 0x000fc800078e0203 */
[----:B------:R-:W-:-:S05]  /*1340*/  IMAD.WIDE R16, R3, 0x4, R16 ;  /* 0x0000000403107825 */ /* 0x000fca00078e0210 */
[----:B0-----:R-:W-:Y:S01]  /*1350*/  STG.E.128 desc[UR6][R16.64], R24 ;  /* 0x0000001810007986 */ /* 0x001fe2000c101d06 */
[----:B------:R-:W-:Y:S05]  /*1360*/  EXIT ;  /* 0x000000000000794d */ /* 0x000fea0003800000 */
.L_x_0:
[----:B------:R-:W-:-:S00]  /*1370*/  BRA `(.L_x_0) ;  /* 0xfffffffc00fc7947 */ /* 0x000fc0000383ffff */
[----:B------:R-:W-:-:S00]  /*1380*/  NOP ;  /* 0x0000000000007918 */ /* 0x000fc00000000000 */
[----:B------:R-:W-:-:S00]  /*1390*/  NOP ;  /* 0x0000000000007918 */ /* 0x000fc00000000000 */
[----:B------:R-:W-:-:S00]  /*13a0*/  NOP ;  /* 0x0000000000007918 */ /* 0x000fc00000000000 */
[----:B------:R-:W-:-:S00]  /*13b0*/  NOP ;  /* 0x0000000000007918 */ /* 0x000fc00000000000 */
[----:B------:R-:W-:-:S00]  /*13c0*/  NOP ;  /* 0x0000000000007918 */ /* 0x000fc00000000000 */
[----:B------:R-:W-:-:S00]  /*13d0*/  NOP ;  /* 0x0000000000007918 */ /* 0x000fc00000000000 */
[----:B------:R-:W-:-:S00]  /*13e0*/  NOP ;  /* 0x0000000000007918 */ /* 0x000fc00000000000 */
[----:B------:R-:W-:-:S00]  /*13f0*/  NOP ;  /* 0x0000000000007918 */ /* 0x000fc00000000000 */
.L_x_1:


//--------------------- .nv.global.init           --------------------------
	.section	.nv.global.init,"aw",@progbits
.nv.global.init:
	.type		_$_str,@object
	.size		_$_str,(_$_str_$_2 - _$_str)
_$_str:
        /*0000*/ 	.byte	0x5f, 0x5f, 0x43, 0x55, 0x44, 0x41, 0x5f, 0x46, 0x54, 0x5a, 0x00
	.type		_$_str_$_2,@object
	.size		_$_str_$_2,(.L_1 - _$_str_$_2)
_$_str_$_2:
        /*000b*/ 	.byte	0x5f, 0x5f, 0x43, 0x55, 0x44, 0x41, 0x5f, 0x50, 0x52, 0x45, 0x43, 0x5f, 0x53, 0x51, 0x52, 0x54
        /*001b*/ 	.byte	0x00
.L_1:


//--------------------- .nv.shared.triton_poi_fused__native_batch_norm_legit_no_training_add_relu_21 --------------------------
	.section	.nv.shared.triton_poi_fused__native_batch_norm_legit_no_training_add_relu_21,"aw",@nobits
	.sectionflags	@""
	.align	16
	.zero		1024


//--------------------- .nv.constant0.triton_poi_fused__native_batch_norm_legit_no_training_add_relu_21 --------------------------
	.section	.nv.constant0.triton_poi_fused__native_batch_norm_legit_no_training_add_relu_21,"a",@progbits
	.sectionflags	@""
	.align	4
.nv.constant0.triton_poi_fused__native_batch_norm_legit_no_training_add_relu_21:
	.zero		592
